//
// Generated by NVIDIA NVVM Compiler
//
// Compiler Build ID: CL-36424714
// Cuda compilation tools, release 13.0, V13.0.88
// Based on NVVM 20.0.0
//

.version 9.0
.target sm_100
.address_size 64

	// .globl	_Z6vecAddPdS_S_ii

.visible .entry _Z6vecAddPdS_S_ii(
	.param .u64 .ptr .align 1 _Z6vecAddPdS_S_ii_param_0,
	.param .u64 .ptr .align 1 _Z6vecAddPdS_S_ii_param_1,
	.param .u64 .ptr .align 1 _Z6vecAddPdS_S_ii_param_2,
	.param .u32 _Z6vecAddPdS_S_ii_param_3,
	.param .u32 _Z6vecAddPdS_S_ii_param_4
)
{
	.reg .pred 	%p<2>;
	.reg .b32 	%r<6>;
	.reg .b64 	%rd<11>;
	.reg .b64 	%fd<4>;

	ld.param.u64 	%rd1, [_Z6vecAddPdS_S_ii_param_0];
	ld.param.u64 	%rd2, [_Z6vecAddPdS_S_ii_param_1];
	ld.param.u64 	%rd3, [_Z6vecAddPdS_S_ii_param_2];
	ld.param.u32 	%r2, [_Z6vecAddPdS_S_ii_param_3];
	mov.u32 	%r3, %ctaid.x;
	mov.u32 	%r4, %ntid.x;
	mov.u32 	%r5, %tid.x;
	mad.lo.s32 	%r1, %r3, %r4, %r5;
	setp.ge.s32 	%p1, %r1, %r2;
	@%p1 bra 	$L__BB0_2;
	cvta.to.global.u64 	%rd4, %rd1;
	cvta.to.global.u64 	%rd5, %rd2;
	cvta.to.global.u64 	%rd6, %rd3;
	mul.wide.s32 	%rd7, %r1, 8;
	add.s64 	%rd8, %rd4, %rd7;
	ld.global.f64 	%fd1, [%rd8];
	add.s64 	%rd9, %rd5, %rd7;
	ld.global.f64 	%fd2, [%rd9];
	add.f64 	%fd3, %fd1, %fd2;
	add.s64 	%rd10, %rd6, %rd7;
	st.global.f64 	[%rd10], %fd3;
$L__BB0_2:
	ret;

}


// ===== COMPILED SASS (sm_100) =====

	.target	sm_100

	.elftype	@"ET_EXEC"


//--------------------- .note.nv.tkinfo           --------------------------
	.section	.note.nv.tkinfo,"",@"SHT_NOTE"
	.sectionflags	@"SHF_NOTE_NV_TKINFO"
	.tkinfo
        /*0018*/ 	.word	0x00000002
        /*0030*/ 	.string	""
        /*0030*/ 	.string	"ptxas"
        /*0030*/ 	.string	"Cuda compilation tools, release 13.0, V13.0.88"
        /*0030*/ 	.string	"Build cuda_13.0.r13.0/compiler.36424714_0"
        /*0030*/ 	.string	"-arch sm_100 -m 64 "



//--------------------- .note.nv.cuinfo           --------------------------
	.section	.note.nv.cuinfo,"",@"SHT_NOTE"
	.sectionflags	@"SHF_NOTE_NV_CUINFO"
        /*0018*/ 	.short	0x0002
        /*001a*/ 	.short	0x0064
        /*001c*/ 	.short	0x0082
	.zero		2


//--------------------- .nv.info                  --------------------------
	.section	.nv.info,"",@"SHT_CUDA_INFO"
	.align	4


	//----- nvinfo : EIATTR_REGCOUNT
	.align		4
        /*0000*/ 	.byte	0x04, 0x2f
        /*0002*/ 	.short	(.L_1 - .L_0)
	.align		4
.L_0:
        /*0004*/ 	.word	index@(_Z6vecAddPdS_S_ii)
        /*0008*/ 	.word	0x0000000e


	//----- nvinfo : EIATTR_FRAME_SIZE
	.align		4
.L_1:
        /*000c*/ 	.byte	0x04, 0x11
        /*000e*/ 	.short	(.L_3 - .L_2)
	.align		4
.L_2:
        /*0010*/ 	.word	index@(_Z6vecAddPdS_S_ii)
        /*0014*/ 	.word	0x00000000


	//----- nvinfo : EIATTR_MIN_STACK_SIZE
	.align		4
.L_3:
        /*0018*/ 	.byte	0x04, 0x12
        /*001a*/ 	.short	(.L_5 - .L_4)
	.align		4
.L_4:
        /*001c*/ 	.word	index@(_Z6vecAddPdS_S_ii)
        /*0020*/ 	.word	0x00000000
.L_5:


//--------------------- .nv.compat                --------------------------
	.section	.nv.compat,"",@"SHT_CUDA_COMPAT_INFO"
	.align	4
        /*0000*/ 	.byte	0x02, 0x09, 0x00, 0x00, 0x02, 0x02, 0x01, 0x00, 0x02, 0x05, 0x05, 0x00, 0x03, 0x07, 0x01, 0x01
        /*0010*/ 	.byte	0x02, 0x03, 0x00, 0x00, 0x02, 0x06, 0x01, 0x00, 0x04, 0x0b, 0x08, 0x00, 0x01, 0x00, 0x00, 0x00
        /*0020*/ 	.byte	0x00, 0x00, 0x00, 0x00


//--------------------- .nv.info._Z6vecAddPdS_S_ii --------------------------
	.section	.nv.info._Z6vecAddPdS_S_ii,"",@"SHT_CUDA_INFO"
	.sectionflags	@""
	.align	4


	//----- nvinfo : EIATTR_CUDA_API_VERSION
	.align		4
        /*0000*/ 	.byte	0x04, 0x37
        /*0002*/ 	.short	(.L_7 - .L_6)
.L_6:
        /*0004*/ 	.word	0x00000082


	//----- nvinfo : EIATTR_KPARAM_INFO
	.align		4
.L_7:
        /*0008*/ 	.byte	0x04, 0x17
        /*000a*/ 	.short	(.L_9 - .L_8)
.L_8:
        /*000c*/ 	.word	0x00000000
        /*0010*/ 	.short	0x0004
        /*0012*/ 	.short	0x001c
        /*0014*/ 	.byte	0x00, 0xf0, 0x11, 0x00


	//----- nvinfo : EIATTR_KPARAM_INFO
	.align		4
.L_9:
        /*0018*/ 	.byte	0x04, 0x17
        /*001a*/ 	.short	(.L_11 - .L_10)
.L_10:
        /*001c*/ 	.word	0x00000000
        /*0020*/ 	.short	0x0003
        /*0022*/ 	.short	0x0018
        /*0024*/ 	.byte	0x00, 0xf0, 0x11, 0x00


	//----- nvinfo : EIATTR_KPARAM_INFO
	.align		4
.L_11:
        /*0028*/ 	.byte	0x04, 0x17
        /*002a*/ 	.short	(.L_13 - .L_12)
.L_12:
        /*002c*/ 	.word	0x00000000
        /*0030*/ 	.short	0x0002
        /*0032*/ 	.short	0x0010
        /*0034*/ 	.byte	0x00, 0xf5, 0x21, 0x00


	//----- nvinfo : EIATTR_KPARAM_INFO
	.align		4
.L_13:
        /*0038*/ 	.byte	0x04, 0x17
        /*003a*/ 	.short	(.L_15 - .L_14)
.L_14:
        /*003c*/ 	.word	0x00000000
        /*0040*/ 	.short	0x0001
        /*0042*/ 	.short	0x0008
        /*0044*/ 	.byte	0x00, 0xf5, 0x21, 0x00


	//----- nvinfo : EIATTR_KPARAM_INFO
	.align		4
.L_15:
        /*0048*/ 	.byte	0x04, 0x17
        /*004a*/ 	.short	(.L_17 - .L_16)
.L_16:
        /*004c*/ 	.word	0x00000000
        /*0050*/ 	.short	0x0000
        /*0052*/ 	.short	0x0000
        /*0054*/ 	.byte	0x00, 0xf5, 0x21, 0x00


	//----- nvinfo : EIATTR_SPARSE_MMA_MASK
	.align		4
.L_17:
        /*0058*/ 	.byte	0x03, 0x50
        /*005a*/ 	.short	0x0000


	//----- nvinfo : EIATTR_MAXREG_COUNT
	.align		4
        /*005c*/ 	.byte	0x03, 0x1b
        /*005e*/ 	.short	0x00ff


	//----- nvinfo : EIATTR_MERCURY_ISA_VERSION
	.align		4
        /*0060*/ 	.byte	0x03, 0x5f
        /*0062*/ 	.short	0x0101


	//----- nvinfo : EIATTR_VRC_CTA_INIT_COUNT
	.align		4
        /*0064*/ 	.byte	0x02, 0x4a
	.zero		1
	.zero		1


	//----- nvinfo : EIATTR_EXIT_INSTR_OFFSETS
	.align		4
        /*0068*/ 	.byte	0x04, 0x1c
        /*006a*/ 	.short	(.L_19 - .L_18)


	//   ....[0]....
.L_18:
        /*006c*/ 	.word	0x00000070


	//   ....[1]....
        /*0070*/ 	.word	0x00000130


	//----- nvinfo : EIATTR_CBANK_PARAM_SIZE
	.align		4
.L_19:
        /*0074*/ 	.byte	0x03, 0x19
        /*0076*/ 	.short	0x0020


	//----- nvinfo : EIATTR_PARAM_CBANK
	.align		4
        /*0078*/ 	.byte	0x04, 0x0a
        /*007a*/ 	.short	(.L_21 - .L_20)
	.align		4
.L_20:
        /*007c*/ 	.word	index@(.nv.constant0._Z6vecAddPdS_S_ii)
        /*0080*/ 	.short	0x0380
        /*0082*/ 	.short	0x0020


	//----- nvinfo : EIATTR_SW_WAR
	.align		4
.L_21:
        /*0084*/ 	.byte	0x04, 0x36
        /*0086*/ 	.short	(.L_23 - .L_22)
.L_22:
        /*0088*/ 	.word	0x00000008
.L_23:


//--------------------- .nv.callgraph             --------------------------
	.section	.nv.callgraph,"",@"SHT_CUDA_CALLGRAPH"
	.align	4
	.sectionentsize	8
	.align		4
        /*0000*/ 	.word	0x00000000
	.align		4
        /*0004*/ 	.word	0xffffffff
	.align		4
        /*0008*/ 	.word	0x00000000
	.align		4
        /*000c*/ 	.word	0xfffffffe
	.align		4
        /*0010*/ 	.word	0x00000000
	.align		4
        /*0014*/ 	.word	0xfffffffd
	.align		4
        /*0018*/ 	.word	0x00000000
	.align		4
        /*001c*/ 	.word	0xfffffffc


//--------------------- .text._Z6vecAddPdS_S_ii   --------------------------
	.section	.text._Z6vecAddPdS_S_ii,"ax",@progbits
	.align	128
        .global         _Z6vecAddPdS_S_ii
        .type           _Z6vecAddPdS_S_ii,@function
        .size           _Z6vecAddPdS_S_ii,(.L_x_1 - _Z6vecAddPdS_S_ii)
        .other          _Z6vecAddPdS_S_ii,@"STO_CUDA_ENTRY STV_DEFAULT"
_Z6vecAddPdS_S_ii:
.text._Z6vecAddPdS_S_ii:
[----:B------:R-:W-:Y:S01]  /*0000*/  LDC R1, c[0x0][0x37c] ;  /* 0x0000df00ff017b82 */ /* 0x000fe20000000800 */
[----:B------:R-:W0:Y:S07]  /*0010*/  S2R R0, SR_TID.X ;  /* 0x0000000000007919 */ /* 0x000e2e0000002100 */
[----:B------:R-:W0:Y:S01]  /*0020*/  S2UR UR4, SR_CTAID.X ;  /* 0x00000000000479c3 */ /* 0x000e220000002500 */
[----:B------:R-:W1:Y:S07]  /*0030*/  LDCU UR5, c[0x0][0x398] ;  /* 0x00007300ff0577ac */ /* 0x000e6e0008000800 */
[----:B------:R-:W0:Y:S02]  /*0040*/  LDC R11, c[0x0][0x360] ;  /* 0x0000d800ff0b7b82 */ /* 0x000e240000000800 */
[----:B0-----:R-:W-:-:S05]  /*0050*/  IMAD R11, R11, UR4, R0 ;  /* 0x000000040b0b7c24 */ /* 0x001fca000f8e0200 */
[----:B-1----:R-:W-:-:S13]  /*0060*/  ISETP.GE.AND P0, PT, R11, UR5, PT ;  /* 0x000000050b007c0c */ /* 0x002fda000bf06270 */
[----:B------:R-:W-:Y:S05]  /*0070*/  @P0 EXIT ;  /* 0x000000000000094d */ /* 0x000fea0003800000 */
[----:B------:R-:W0:Y:S01]  /*0080*/  LDC.64 R2, c[0x0][0x380] ;  /* 0x0000e000ff027b82 */ /* 0x000e220000000a00 */
[----:B------:R-:W1:Y:S07]  /*0090*/  LDCU.64 UR4, c[0x0][0x358] ;  /* 0x00006b00ff0477ac */ /* 0x000e6e0008000a00 */
[----:B------:R-:W2:Y:S08]  /*00a0*/  LDC.64 R4, c[0x0][0x388] ;  /* 0x0000e200ff047b82 */ /* 0x000eb00000000a00 */
[----:B------:R-:W3:Y:S01]  /*00b0*/  LDC.64 R8, c[0x0][0x390] ;  /* 0x0000e400ff087b82 */ /* 0x000ee20000000a00 */
[----:B0-----:R-:W-:-:S06]  /*00c0*/  IMAD.WIDE R2, R11, 0x8, R2 ;  /* 0x000000080b027825 */ /* 0x001fcc00078e0202 */
[----:B-1----:R-:W4:Y:S01]  /*00d0*/  LDG.E.64 R2, desc[UR4][R2.64] ;  /* 0x0000000402027981 */ /* 0x002f22000c1e1b00 */
[----:B--2---:R-:W-:-:S06]  /*00e0*/  IMAD.WIDE R4, R11, 0x8, R4 ;  /* 0x000000080b047825 */ /* 0x004fcc00078e0204 */
[----:B------:R-:W4:Y:S01]  /*00f0*/  LDG.E.64 R4, desc[UR4][R4.64] ;  /* 0x0000000404047981 */ /* 0x000f22000c1e1b00 */
[----:B---3--:R-:W-:Y:S01]  /*0100*/  IMAD.WIDE R8, R11, 0x8, R8 ;  /* 0x000000080b087825 */ /* 0x008fe200078e0208 */
[----:B----4-:R-:W-:-:S07]  /*0110*/  DADD R6, R2, R4 ;  /* 0x0000000002067229 */ /* 0x010fce0000000004 */
[----:B------:R-:W-:Y:S01]  /*0120*/  STG.E.64 desc[UR4][R8.64], R6 ;  /* 0x0000000608007986 */ /* 0x000fe2000c101b04 */
[----:B------:R-:W-:Y:S05]  /*0130*/  EXIT ;  /* 0x000000000000794d */ /* 0x000fea0003800000 */
.L_x_0:
[----:B------:R-:W-:-:S00]  /*0140*/  BRA `(.L_x_0) ;  /* 0xfffffffc00fc7947 */ /* 0x000fc0000383ffff */
[----:B------:R-:W-:-:S00]  /*0150*/  NOP ;  /* 0x0000000000007918 */ /* 0x000fc00000000000 */
        /* <DEDUP_REMOVED lines=10> */
.L_x_1:


//--------------------- .nv.shared.reserved.0     --------------------------
	.section	.nv.shared.reserved.0,"aw",@nobits
	.weak		__nv_reservedSMEM_offset_0_alias
	.size		__nv_reservedSMEM_offset_0_alias, 0, 64
	.other		__nv_reservedSMEM_offset_0_alias,@"STO_CUDA_RESERVED_SHARED STV_DEFAULT"
__nv_reservedSMEM_offset_0_alias:
	.zero		0
	.zero		64


//--------------------- .nv.constant0._Z6vecAddPdS_S_ii --------------------------
	.section	.nv.constant0._Z6vecAddPdS_S_ii,"a",@progbits
	.sectionflags	@""
	.align	4
.nv.constant0._Z6vecAddPdS_S_ii:
	.zero		928


//--------------------- SYMBOLS --------------------------

	.type		.nv.reservedSmem.offset0,@object
	.size		.nv.reservedSmem.offset0,0x4
